	.headerflags	@"EF_CUDA_TEXMODE_UNIFIED EF_CUDA_64BIT_ADDRESS EF_CUDA_ACCELERATORS EF_CUDA_SM90 EF_CUDA_VIRTUAL_SM(EF_CUDA_SM90)"
	.elftype	@"ET_EXEC"


//--------------------- .nv.info                  --------------------------
	.section	.nv.info,"",@"SHT_CUDA_INFO"
	.align	4


	//----- nvinfo : EIATTR_REGCOUNT
	.align		4
        /*0000*/ 	.byte	0x04, 0x2f
        /*0002*/ 	.short	(.L_3 - .L_2)
	.align		4
.L_2:
        /*0004*/ 	.word	index@(triton_poi_fused__native_batch_norm_legit_no_training_3)
        /*0008*/ 	.word	0x00000012


	//----- nvinfo : EIATTR_MIN_STACK_SIZE
	.align		4
.L_3:
        /*000c*/ 	.byte	0x04, 0x12
        /*000e*/ 	.short	(.L_5 - .L_4)
	.align		4
.L_4:
        /*0010*/ 	.word	index@(triton_poi_fused__native_batch_norm_legit_no_training_3)
        /*0014*/ 	.word	0x00000000


	//----- nvinfo : EIATTR_FRAME_SIZE
	.align		4
.L_5:
        /*0018*/ 	.byte	0x04, 0x11
        /*001a*/ 	.short	(.L_7 - .L_6)
	.align		4
.L_6:
        /*001c*/ 	.word	index@(triton_poi_fused__native_batch_norm_legit_no_training_3)
        /*0020*/ 	.word	0x00000000


	//----- nvinfo : EIATTR_MIN_STACK_SIZE
	.align		4
.L_7:
        /*0024*/ 	.byte	0x04, 0x12
        /*0026*/ 	.short	(.L_9 - .L_8)
	.align		4
.L_8:
        /*0028*/ 	.word	index@(triton_poi_fused__native_batch_norm_legit_no_training_3)
        /*002c*/ 	.word	0x00000000
.L_9:


//--------------------- .nv.info.triton_poi_fused__native_batch_norm_legit_no_training_3 --------------------------
	.section	.nv.info.triton_poi_fused__native_batch_norm_legit_no_training_3,"",@"SHT_CUDA_INFO"
	.sectionflags	@""
	.align	4


	//----- nvinfo : EIATTR_CUDA_API_VERSION
	.align		4
        /*0000*/ 	.byte	0x04, 0x37
        /*0002*/ 	.short	(.L_11 - .L_10)
.L_10:
        /*0004*/ 	.word	0x0000007c


	//----- nvinfo : EIATTR_KPARAM_INFO
	.align		4
.L_11:
        /*0008*/ 	.byte	0x04, 0x17
        /*000a*/ 	.short	(.L_13 - .L_12)
.L_12:
        /*000c*/ 	.word	0x00000000
        /*0010*/ 	.short	0x0006
        /*0012*/ 	.short	0x0030
        /*0014*/ 	.byte	0x00, 0xf0, 0x11, 0x00


	//----- nvinfo : EIATTR_KPARAM_INFO
	.align		4
.L_13:
        /*0018*/ 	.byte	0x04, 0x17
        /*001a*/ 	.short	(.L_15 - .L_14)
.L_14:
        /*001c*/ 	.word	0x00000000
        /*0020*/ 	.short	0x0005
        /*0022*/ 	.short	0x0028
        /*0024*/ 	.byte	0x00, 0xf4, 0x21, 0x00


	//----- nvinfo : EIATTR_KPARAM_INFO
	.align		4
.L_15:
        /*0028*/ 	.byte	0x04, 0x17
        /*002a*/ 	.short	(.L_17 - .L_16)
.L_16:
        /*002c*/ 	.word	0x00000000
        /*0030*/ 	.short	0x0004
        /*0032*/ 	.short	0x0020
        /*0034*/ 	.byte	0x00, 0xf4, 0x21, 0x00


	//----- nvinfo : EIATTR_KPARAM_INFO
	.align		4
.L_17:
        /*0038*/ 	.byte	0x04, 0x17
        /*003a*/ 	.short	(.L_19 - .L_18)
.L_18:
        /*003c*/ 	.word	0x00000000
        /*0040*/ 	.short	0x0003
        /*0042*/ 	.short	0x0018
        /*0044*/ 	.byte	0x00, 0xf4, 0x21, 0x00


	//----- nvinfo : EIATTR_KPARAM_INFO
	.align		4
.L_19:
        /*0048*/ 	.byte	0x04, 0x17
        /*004a*/ 	.short	(.L_21 - .L_20)
.L_20:
        /*004c*/ 	.word	0x00000000
        /*0050*/ 	.short	0x0002
        /*0052*/ 	.short	0x0010
        /*0054*/ 	.byte	0x00, 0xf4, 0x21, 0x00


	//----- nvinfo : EIATTR_KPARAM_INFO
	.align		4
.L_21:
        /*0058*/ 	.byte	0x04, 0x17
        /*005a*/ 	.short	(.L_23 - .L_22)
.L_22:
        /*005c*/ 	.word	0x00000000
        /*0060*/ 	.short	0x0001
        /*0062*/ 	.short	0x0008
        /*0064*/ 	.byte	0x00, 0xf4, 0x21, 0x00


	//----- nvinfo : EIATTR_KPARAM_INFO
	.align		4
.L_23:
        /*0068*/ 	.byte	0x04, 0x17
        /*006a*/ 	.short	(.L_25 - .L_24)
.L_24:
        /*006c*/ 	.word	0x00000000
        /*0070*/ 	.short	0x0000
        /*0072*/ 	.short	0x0000
        /*0074*/ 	.byte	0x00, 0xf4, 0x21, 0x00


	//----- nvinfo : EIATTR_SPARSE_MMA_MASK
	.align		4
.L_25:
        /*0078*/ 	.byte	0x03, 0x50
        /*007a*/ 	.short	0x0000


	//----- nvinfo : EIATTR_MAXREG_COUNT
	.align		4
        /*007c*/ 	.byte	0x03, 0x1b
        /*007e*/ 	.short	0x00ff


	//----- nvinfo : EIATTR_EXIT_INSTR_OFFSETS
	.align		4
        /*0080*/ 	.byte	0x04, 0x1c
        /*0082*/ 	.short	(.L_27 - .L_26)


	//   ....[0]....
.L_26:
        /*0084*/ 	.word	0x00000370


	//----- nvinfo : EIATTR_REQNTID
	.align		4
.L_27:
        /*0088*/ 	.byte	0x04, 0x10
        /*008a*/ 	.short	(.L_29 - .L_28)
.L_28:
        /*008c*/ 	.word	0x00000080
        /*0090*/ 	.word	0x00000001
        /*0094*/ 	.word	0x00000001


	//----- nvinfo : EIATTR_CBANK_PARAM_SIZE
	.align		4
.L_29:
        /*0098*/ 	.byte	0x03, 0x19
        /*009a*/ 	.short	0x0034


	//----- nvinfo : EIATTR_PARAM_CBANK
	.align		4
        /*009c*/ 	.byte	0x04, 0x0a
        /*009e*/ 	.short	(.L_31 - .L_30)
	.align		4
.L_30:
        /*00a0*/ 	.word	index@(.nv.constant0.triton_poi_fused__native_batch_norm_legit_no_training_3)
        /*00a4*/ 	.short	0x0210
        /*00a6*/ 	.short	0x0034


	//----- nvinfo : EIATTR_SW_WAR
	.align		4
.L_31:
        /*00a8*/ 	.byte	0x04, 0x36
        /*00aa*/ 	.short	(.L_33 - .L_32)
.L_32:
        /*00ac*/ 	.word	0x00000008
.L_33:


//--------------------- .nv.callgraph             --------------------------
	.section	.nv.callgraph,"",@"SHT_CUDA_CALLGRAPH"
	.align	4
	.sectionentsize	8
	.align		4
        /*0000*/ 	.word	0x00000000
	.align		4
        /*0004*/ 	.word	0xffffffff
	.align		4
        /*0008*/ 	.word	0x00000000
	.align		4
        /*000c*/ 	.word	0xfffffffe
	.align		4
        /*0010*/ 	.word	0x00000000
	.align		4
        /*0014*/ 	.word	0xfffffffd
	.align		4
        /*0018*/ 	.word	0x00000000
	.align		4
        /*001c*/ 	.word	0xfffffffc


//--------------------- .nv.constant4             --------------------------
	.section	.nv.constant4,"a",@progbits
	.align	8
	.align		8
.nv.constant4:
        /*0000*/ 	.dword	_$_str
	.align		8
        /*0008*/ 	.dword	_$_str_$_2


//--------------------- .text.triton_poi_fused__native_batch_norm_legit_no_training_3 --------------------------
	.section	.text.triton_poi_fused__native_batch_norm_legit_no_training_3,"ax",@progbits
	.align	128
        .global         triton_poi_fused__native_batch_norm_legit_no_training_3
        .type           triton_poi_fused__native_batch_norm_legit_no_training_3,@function
        .size           triton_poi_fused__native_batch_norm_legit_no_training_3,(.L_x_1 - triton_poi_fused__native_batch_norm_legit_no_training_3)
        .other          triton_poi_fused__native_batch_norm_legit_no_training_3,@"STO_CUDA_ENTRY STV_DEFAULT"
triton_poi_fused__native_batch_norm_legit_no_training_3:
.text.triton_poi_fused__native_batch_norm_legit_no_training_3:
[----:B------:R-:W-:Y:S01]  /*0000*/  LDC R1, c[0x0][0x28] ;  /* 0x00000a00ff017b82 */ /* 0x000fe20000000800 */
[----:B------:R-:W1:Y:S07]  /*0010*/  S2R R0, SR_TID.X ;  /* 0x0000000000007919 */ /* 0x000e6e0000002100 */
[----:B------:R-:W2:Y:S01]  /*0020*/  LDC.64 R8, c[0x0][0x220] ;  /* 0x00008800ff087b82 */ /* 0x000ea20000000a00 */
[----:B------:R-:W-:Y:S01]  /*0030*/  ULDC.64 UR4, c[0x0][0x208] ;  /* 0x0000820000047ab9 */ /* 0x000fe20000000a00 */
[----:B------:R-:W3:Y:S06]  /*0040*/  S2R R5, SR_CTAID.X ;  /* 0x0000000000057919 */ /* 0x000eec0000002500 */
[----:B------:R-:W4:Y:S08]  /*0050*/  LDC.64 R12, c[0x0][0x230] ;  /* 0x00008c00ff0c7b82 */ /* 0x000f300000000a00 */
[----:B------:R-:W5:Y:S01]  /*0060*/  LDC.64 R10, c[0x0][0x228] ;  /* 0x00008a00ff0a7b82 */ /* 0x000f620000000a00 */
[----:B-1----:R-:W-:-:S02]  /*0070*/  SHF.L.U32 R0, R0, 0x1, RZ ;  /* 0x0000000100007819 */ /* 0x002fc400000006ff */
[----:B---3--:R-:W-:Y:S02]  /*0080*/  SHF.R.S32.HI R3, RZ, 0x17, R5 ;  /* 0x00000017ff037819 */ /* 0x008fe40000011405 */
[----:B------:R-:W-:Y:S02]  /*0090*/  LOP3.LUT R0, R0, 0xfe, RZ, 0xc0, !PT ;  /* 0x000000fe00007812 */ /* 0x000fe400078ec0ff */
[----:B------:R-:W-:Y:S02]  /*00a0*/  SGXT R3, R3, 0x1 ;  /* 0x000000010303781a */ /* 0x000fe40000000200 */
[----:B------:R-:W-:Y:S02]  /*00b0*/  LEA R0, R5, R0, 0x8 ;  /* 0x0000000005007211 */ /* 0x000fe400078e40ff */
[----:B------:R-:W1:Y:S02]  /*00c0*/  LDC.64 R4, c[0x0][0x218] ;  /* 0x00008600ff047b82 */ /* 0x000e640000000a00 */
[----:B------:R-:W-:-:S04]  /*00d0*/  LEA.HI R3, R3, R0, RZ, 0x8 ;  /* 0x0000000003037211 */ /* 0x000fc800078f40ff */
[----:B------:R-:W-:-:S04]  /*00e0*/  SHF.R.S32.HI R3, RZ, 0x8, R3 ;  /* 0x00000008ff037819 */ /* 0x000fc80000011403 */
[----:B------:R-:W-:-:S04]  /*00f0*/  LEA.HI R2, R3, R3, RZ, 0x4 ;  /* 0x0000000303027211 */ /* 0x000fc800078f20ff */
[----:B------:R-:W-:-:S04]  /*0100*/  LOP3.LUT R2, R2, 0xfffffff0, RZ, 0xc0, !PT ;  /* 0xfffffff002027812 */ /* 0x000fc800078ec0ff */
[----:B------:R-:W-:Y:S02]  /*0110*/  IADD3 R7, R3, -R2, RZ ;  /* 0x8000000203077210 */ /* 0x000fe40007ffe0ff */
[----:B------:R-:W3:Y:S03]  /*0120*/  LDC.64 R2, c[0x0][0x210] ;  /* 0x00008400ff027b82 */ /* 0x000ee60000000a00 */
[----:B--2---:R-:W-:-:S06]  /*0130*/  IMAD.WIDE R8, R7, 0x4, R8 ;  /* 0x0000000407087825 */ /* 0x004fcc00078e0208 */
[----:B------:R-:W2:Y:S01]  /*0140*/  LDG.E.EL R8, desc[UR4][R8.64] ;  /* 0x0000000408087981 */ /* 0x000ea2000c2e1900 */
[----:B-1----:R-:W-:-:S05]  /*0150*/  IMAD.WIDE R4, R7, 0x4, R4 ;  /* 0x0000000407047825 */ /* 0x002fca00078e0204 */
[----:B------:R1:W2:Y:S01]  /*0160*/  LDG.E.EL R6, desc[UR4][R4.64] ;  /* 0x0000000404067981 */ /* 0x0002a2000c2e1900 */
[----:B----4-:R-:W-:-:S04]  /*0170*/  IMAD.WIDE R12, R7, 0x4, R12 ;  /* 0x00000004070c7825 */ /* 0x010fc800078e020c */
[----:B-----5:R-:W-:Y:S02]  /*0180*/  IMAD.WIDE R10, R7, 0x4, R10 ;  /* 0x00000004070a7825 */ /* 0x020fe400078e020a */
[----:B------:R-:W4:Y:S02]  /*0190*/  LDG.E.EL R12, desc[UR4][R12.64] ;  /* 0x000000040c0c7981 */ /* 0x000f24000c2e1900 */
[----:B---3--:R-:W-:Y:S01]  /*01a0*/  IMAD.WIDE R2, R0, 0x4, R2 ;  /* 0x0000000400027825 */ /* 0x008fe200078e0202 */
[----:B-1----:R-:W1:Y:S01]  /*01b0*/  LDC.64 R4, c[0x0][0x238] ;  /* 0x00008e00ff047b82 */ /* 0x002e620000000a00 */
[----:B------:R3:W4:Y:S04]  /*01c0*/  LDG.E.EL R7, desc[UR4][R10.64] ;  /* 0x000000040a077981 */ /* 0x000728000c2e1900 */
[----:B------:R-:W5:Y:S01]  /*01d0*/  LDG.E.64 R2, desc[UR4][R2.64] ;  /* 0x0000000402027981 */ /* 0x000f62000c1e1b00 */
[----:B---3--:R-:W-:Y:S01]  /*01e0*/  HFMA2.MMA R10, -RZ, RZ, 1.625, 0 ;  /* 0x3e800000ff0a7435 */ /* 0x008fe200000001ff */
[----:B------:R-:W-:-:S04]  /*01f0*/  SHF.R.S32.HI R15, RZ, 0x1f, R0 ;  /* 0x0000001fff0f7819 */ /* 0x000fc80000011400 */
[----:B------:R-:W-:Y:S01]  /*0200*/  LEA.HI R15, R15, R0, RZ, 0xc ;  /* 0x000000000f0f7211 */ /* 0x000fe200078f60ff */
[----:B--2---:R-:W-:-:S04]  /*0210*/  FADD R8, R8, 9.9999997473787516356e-06 ;  /* 0x3727c5ac08087421 */ /* 0x004fc80000000000 */
[----:B------:R-:W2:Y:S02]  /*0220*/  MUFU.SQRT R9, R8 ;  /* 0x0000000800097308 */ /* 0x000ea40000002000 */
[C---:B--2---:R-:W-:Y:S02]  /*0230*/  FSETP.GT.AND P0, PT, R9.reuse, 8.50705917302346158658e+37, PT ;  /* 0x7e8000000900780b */ /* 0x044fe40003f04000 */
[----:B------:R-:W-:-:S11]  /*0240*/  FSETP.GEU.AND P1, PT, R9, 1.175494350822287508e-38, PT ;  /* 0x008000000900780b */ /* 0x000fd60003f2e000 */
[----:B------:R-:W-:-:S04]  /*0250*/  @P0 FMUL R9, R9, 0.25 ;  /* 0x3e80000009090820 */ /* 0x000fc80000400000 */
[----:B------:R-:W-:-:S06]  /*0260*/  @!P1 FMUL R9, R9, 16777216 ;  /* 0x4b80000009099820 */ /* 0x000fcc0000400000 */
[----:B------:R-:W2:Y:S01]  /*0270*/  MUFU.RCP R9, R9 ;  /* 0x0000000900097308 */ /* 0x000ea20000001000 */
[----:B------:R-:W-:Y:S02]  /*0280*/  FSEL R10, R10, 1, P0 ;  /* 0x3f8000000a0a7808 */ /* 0x000fe40000000000 */
[----:B------:R-:W-:-:S03]  /*0290*/  SHF.L.U32 R8, R15, 0x1, RZ ;  /* 0x000000010f087819 */ /* 0x000fc600000006ff */
[----:B------:R-:W-:Y:S01]  /*02a0*/  @!P1 FMUL R10, R10, 16777216 ;  /* 0x4b8000000a0a9820 */ /* 0x000fe20000400000 */
[----:B------:R-:W-:Y:S01]  /*02b0*/  LOP3.LUT R15, R15, 0xfffff000, RZ, 0xc0, !PT ;  /* 0xfffff0000f0f7812 */ /* 0x000fe200078ec0ff */
[--C-:B-----5:R-:W-:Y:S01]  /*02c0*/  FADD R2, R2, -R6.reuse ;  /* 0x8000000602027221 */ /* 0x120fe20000000000 */
[----:B------:R-:W-:Y:S01]  /*02d0*/  LOP3.LUT R8, R8, 0xffffe000, RZ, 0xc0, !PT ;  /* 0xffffe00008087812 */ /* 0x000fe200078ec0ff */
[----:B------:R-:W-:Y:S01]  /*02e0*/  FADD R3, R3, -R6 ;  /* 0x8000000603037221 */ /* 0x000fe20000000000 */
[----:B--2---:R-:W-:Y:S02]  /*02f0*/  FMUL R10, R9, R10 ;  /* 0x0000000a090a7220 */ /* 0x004fe40000400000 */
[----:B------:R-:W-:Y:S02]  /*0300*/  IADD3 R15, R8, R0, -R15 ;  /* 0x00000000080f7210 */ /* 0x000fe40007ffe80f */
[-C--:B------:R-:W-:Y:S01]  /*0310*/  FMUL R2, R2, R10.reuse ;  /* 0x0000000a02027220 */ /* 0x080fe20000400000 */
[----:B------:R-:W-:-:S02]  /*0320*/  FMUL R3, R3, R10 ;  /* 0x0000000a03037220 */ /* 0x000fc40000400000 */
[----:B-1----:R-:W-:-:S04]  /*0330*/  IMAD.WIDE R4, R15, 0x4, R4 ;  /* 0x000000040f047825 */ /* 0x002fc800078e0204 */
[C-C-:B----4-:R-:W-:Y:S01]  /*0340*/  FFMA R2, R7.reuse, R2, R12.reuse ;  /* 0x0000000207027223 */ /* 0x150fe2000000000c */
[----:B------:R-:W-:-:S05]  /*0350*/  FFMA R3, R7, R3, R12 ;  /* 0x0000000307037223 */ /* 0x000fca000000000c */
[----:B------:R-:W-:Y:S01]  /*0360*/  STG.E.64 desc[UR4][R4.64], R2 ;  /* 0x0000000204007986 */ /* 0x000fe2000c101b04 */
[----:B------:R-:W-:Y:S05]  /*0370*/  EXIT ;  /* 0x000000000000794d */ /* 0x000fea0003800000 */
.L_x_0:
[----:B------:R-:W-:-:S00]  /*0380*/  BRA `(.L_x_0) ;  /* 0xfffffffc00fc7947 */ /* 0x000fc0000383ffff */
[----:B------:R-:W-:-:S00]  /*0390*/  NOP ;  /* 0x0000000000007918 */ /* 0x000fc00000000000 */
        /* <DEDUP_REMOVED lines=14> */
.L_x_1:


//--------------------- .nv.global.init           --------------------------
	.section	.nv.global.init,"aw",@progbits
.nv.global.init:
	.type		_$_str,@object
	.size		_$_str,(_$_str_$_2 - _$_str)
_$_str:
        /*0000*/ 	.byte	0x5f, 0x5f, 0x43, 0x55, 0x44, 0x41, 0x5f, 0x46, 0x54, 0x5a, 0x00
	.type		_$_str_$_2,@object
	.size		_$_str_$_2,(.L_1 - _$_str_$_2)
_$_str_$_2:
        /*000b*/ 	.byte	0x5f, 0x5f, 0x43, 0x55, 0x44, 0x41, 0x5f, 0x50, 0x52, 0x45, 0x43, 0x5f, 0x53, 0x51, 0x52, 0x54
        /*001b*/ 	.byte	0x00
.L_1:


//--------------------- .nv.constant0.triton_poi_fused__native_batch_norm_legit_no_training_3 --------------------------
	.section	.nv.constant0.triton_poi_fused__native_batch_norm_legit_no_training_3,"a",@progbits
	.sectionflags	@""
	.align	4
.nv.constant0.triton_poi_fused__native_batch_norm_legit_no_training_3:
	.zero		580
